//
// Generated by NVIDIA NVVM Compiler
//
// Compiler Build ID: CL-36424714
// Cuda compilation tools, release 13.0, V13.0.88
// Based on NVVM 20.0.0
//

.version 9.0
.target sm_100
.address_size 64

	// .globl	_Z9block_sumPKiPimi

.visible .entry _Z9block_sumPKiPimi(
	.param .u64 .ptr .align 1 _Z9block_sumPKiPimi_param_0,
	.param .u64 .ptr .align 1 _Z9block_sumPKiPimi_param_1,
	.param .u64 _Z9block_sumPKiPimi_param_2,
	.param .u32 _Z9block_sumPKiPimi_param_3
)
{
	.reg .pred 	%p<2>;
	.reg .b32 	%r<4>;
	.reg .b64 	%rd<5>;

	ld.param.u64 	%rd1, [_Z9block_sumPKiPimi_param_1];
	mov.u32 	%r1, %tid.x;
	bar.sync 	0;
	setp.ne.s32 	%p1, %r1, 0;
	@%p1 bra 	$L__BB0_2;
	mov.u32 	%r2, %ctaid.x;
	cvta.to.global.u64 	%rd2, %rd1;
	mul.wide.u32 	%rd3, %r2, 4;
	add.s64 	%rd4, %rd2, %rd3;
	mov.b32 	%r3, 1024;
	st.global.u32 	[%rd4], %r3;
$L__BB0_2:
	ret;

}


// ===== COMPILED SASS (sm_100) =====

	.target	sm_100

	.elftype	@"ET_EXEC"


//--------------------- .note.nv.tkinfo           --------------------------
	.section	.note.nv.tkinfo,"",@"SHT_NOTE"
	.sectionflags	@"SHF_NOTE_NV_TKINFO"
	.tkinfo
        /*0018*/ 	.word	0x00000002
        /*0030*/ 	.string	""
        /*0030*/ 	.string	"ptxas"
        /*0030*/ 	.string	"Cuda compilation tools, release 13.0, V13.0.88"
        /*0030*/ 	.string	"Build cuda_13.0.r13.0/compiler.36424714_0"
        /*0030*/ 	.string	"-arch sm_100 -m 64 "



//--------------------- .note.nv.cuinfo           --------------------------
	.section	.note.nv.cuinfo,"",@"SHT_NOTE"
	.sectionflags	@"SHF_NOTE_NV_CUINFO"
        /*0018*/ 	.short	0x0002
        /*001a*/ 	.short	0x0064
        /*001c*/ 	.short	0x0082
	.zero		2


//--------------------- .nv.info                  --------------------------
	.section	.nv.info,"",@"SHT_CUDA_INFO"
	.align	4


	//----- nvinfo : EIATTR_REGCOUNT
	.align		4
        /*0000*/ 	.byte	0x04, 0x2f
        /*0002*/ 	.short	(.L_1 - .L_0)
	.align		4
.L_0:
        /*0004*/ 	.word	index@(_Z9block_sumPKiPimi)
        /*0008*/ 	.word	0x0000000a


	//----- nvinfo : EIATTR_FRAME_SIZE
	.align		4
.L_1:
        /*000c*/ 	.byte	0x04, 0x11
        /*000e*/ 	.short	(.L_3 - .L_2)
	.align		4
.L_2:
        /*0010*/ 	.word	index@(_Z9block_sumPKiPimi)
        /*0014*/ 	.word	0x00000000


	//----- nvinfo : EIATTR_MIN_STACK_SIZE
	.align		4
.L_3:
        /*0018*/ 	.byte	0x04, 0x12
        /*001a*/ 	.short	(.L_5 - .L_4)
	.align		4
.L_4:
        /*001c*/ 	.word	index@(_Z9block_sumPKiPimi)
        /*0020*/ 	.word	0x00000000
.L_5:


//--------------------- .nv.compat                --------------------------
	.section	.nv.compat,"",@"SHT_CUDA_COMPAT_INFO"
	.align	4
        /*0000*/ 	.byte	0x02, 0x09, 0x00, 0x00, 0x02, 0x02, 0x01, 0x00, 0x02, 0x05, 0x05, 0x00, 0x03, 0x07, 0x01, 0x01
        /*0010*/ 	.byte	0x02, 0x03, 0x00, 0x00, 0x02, 0x06, 0x01, 0x00, 0x04, 0x0b, 0x08, 0x00, 0x09, 0x00, 0x00, 0x00
        /*0020*/ 	.byte	0x00, 0x00, 0x00, 0x00


//--------------------- .nv.info._Z9block_sumPKiPimi --------------------------
	.section	.nv.info._Z9block_sumPKiPimi,"",@"SHT_CUDA_INFO"
	.sectionflags	@""
	.align	4


	//----- nvinfo : EIATTR_CUDA_API_VERSION
	.align		4
        /*0000*/ 	.byte	0x04, 0x37
        /*0002*/ 	.short	(.L_7 - .L_6)
.L_6:
        /*0004*/ 	.word	0x00000082


	//----- nvinfo : EIATTR_KPARAM_INFO
	.align		4
.L_7:
        /*0008*/ 	.byte	0x04, 0x17
        /*000a*/ 	.short	(.L_9 - .L_8)
.L_8:
        /*000c*/ 	.word	0x00000000
        /*0010*/ 	.short	0x0003
        /*0012*/ 	.short	0x0018
        /*0014*/ 	.byte	0x00, 0xf0, 0x11, 0x00


	//----- nvinfo : EIATTR_KPARAM_INFO
	.align		4
.L_9:
        /*0018*/ 	.byte	0x04, 0x17
        /*001a*/ 	.short	(.L_11 - .L_10)
.L_10:
        /*001c*/ 	.word	0x00000000
        /*0020*/ 	.short	0x0002
        /*0022*/ 	.short	0x0010
        /*0024*/ 	.byte	0x00, 0xf0, 0x21, 0x00


	//----- nvinfo : EIATTR_KPARAM_INFO
	.align		4
.L_11:
        /*0028*/ 	.byte	0x04, 0x17
        /*002a*/ 	.short	(.L_13 - .L_12)
.L_12:
        /*002c*/ 	.word	0x00000000
        /*0030*/ 	.short	0x0001
        /*0032*/ 	.short	0x0008
        /*0034*/ 	.byte	0x00, 0xf5, 0x21, 0x00


	//----- nvinfo : EIATTR_KPARAM_INFO
	.align		4
.L_13:
        /*0038*/ 	.byte	0x04, 0x17
        /*003a*/ 	.short	(.L_15 - .L_14)
.L_14:
        /*003c*/ 	.word	0x00000000
        /*0040*/ 	.short	0x0000
        /*0042*/ 	.short	0x0000
        /*0044*/ 	.byte	0x00, 0xf5, 0x21, 0x00


	//----- nvinfo : EIATTR_SPARSE_MMA_MASK
	.align		4
.L_15:
        /*0048*/ 	.byte	0x03, 0x50
        /*004a*/ 	.short	0x0000


	//----- nvinfo : EIATTR_MAXREG_COUNT
	.align		4
        /*004c*/ 	.byte	0x03, 0x1b
        /*004e*/ 	.short	0x00ff


	//----- nvinfo : EIATTR_NUM_BARRIERS
	.align		4
        /*0050*/ 	.byte	0x02, 0x4c
        /*0052*/ 	.byte	0x01
	.zero		1


	//----- nvinfo : EIATTR_MERCURY_ISA_VERSION
	.align		4
        /*0054*/ 	.byte	0x03, 0x5f
        /*0056*/ 	.short	0x0101


	//----- nvinfo : EIATTR_VRC_CTA_INIT_COUNT
	.align		4
        /*0058*/ 	.byte	0x02, 0x4a
	.zero		1
	.zero		1


	//----- nvinfo : EIATTR_EXIT_INSTR_OFFSETS
	.align		4
        /*005c*/ 	.byte	0x04, 0x1c
        /*005e*/ 	.short	(.L_17 - .L_16)


	//   ....[0]....
.L_16:
        /*0060*/ 	.word	0x00000040


	//   ....[1]....
        /*0064*/ 	.word	0x000000b0


	//----- nvinfo : EIATTR_CBANK_PARAM_SIZE
	.align		4
.L_17:
        /*0068*/ 	.byte	0x03, 0x19
        /*006a*/ 	.short	0x001c


	//----- nvinfo : EIATTR_PARAM_CBANK
	.align		4
        /*006c*/ 	.byte	0x04, 0x0a
        /*006e*/ 	.short	(.L_19 - .L_18)
	.align		4
.L_18:
        /*0070*/ 	.word	index@(.nv.constant0._Z9block_sumPKiPimi)
        /*0074*/ 	.short	0x0380
        /*0076*/ 	.short	0x001c


	//----- nvinfo : EIATTR_SW_WAR
	.align		4
.L_19:
        /*0078*/ 	.byte	0x04, 0x36
        /*007a*/ 	.short	(.L_21 - .L_20)
.L_20:
        /*007c*/ 	.word	0x00000008
.L_21:


//--------------------- .nv.callgraph             --------------------------
	.section	.nv.callgraph,"",@"SHT_CUDA_CALLGRAPH"
	.align	4
	.sectionentsize	8
	.align		4
        /*0000*/ 	.word	0x00000000
	.align		4
        /*0004*/ 	.word	0xffffffff
	.align		4
        /*0008*/ 	.word	0x00000000
	.align		4
        /*000c*/ 	.word	0xfffffffe
	.align		4
        /*0010*/ 	.word	0x00000000
	.align		4
        /*0014*/ 	.word	0xfffffffd
	.align		4
        /*0018*/ 	.word	0x00000000
	.align		4
        /*001c*/ 	.word	0xfffffffc


//--------------------- .text._Z9block_sumPKiPimi --------------------------
	.section	.text._Z9block_sumPKiPimi,"ax",@progbits
	.align	128
        .global         _Z9block_sumPKiPimi
        .type           _Z9block_sumPKiPimi,@function
        .size           _Z9block_sumPKiPimi,(.L_x_1 - _Z9block_sumPKiPimi)
        .other          _Z9block_sumPKiPimi,@"STO_CUDA_ENTRY STV_DEFAULT"
_Z9block_sumPKiPimi:
.text._Z9block_sumPKiPimi:
[----:B------:R-:W-:Y:S01]  /*0000*/  LDC R1, c[0x0][0x37c] ;  /* 0x0000df00ff017b82 */ /* 0x000fe20000000800 */
[----:B------:R-:W0:Y:S07]  /*0010*/  S2R R0, SR_TID.X ;  /* 0x0000000000007919 */ /* 0x000e2e0000002100 */
[----:B------:R-:W-:Y:S01]  /*0020*/  BAR.SYNC.DEFER_BLOCKING 0x0 ;  /* 0x0000000000007b1d */ /* 0x000fe20000010000 */
[----:B0-----:R-:W-:-:S13]  /*0030*/  ISETP.NE.AND P0, PT, R0, RZ, PT ;  /* 0x000000ff0000720c */ /* 0x001fda0003f05270 */
[----:B------:R-:W-:Y:S05]  /*0040*/  @P0 EXIT ;  /* 0x000000000000094d */ /* 0x000fea0003800000 */
[----:B------:R-:W0:Y:S01]  /*0050*/  S2R R5, SR_CTAID.X ;  /* 0x0000000000057919 */ /* 0x000e220000002500 */
[----:B------:R-:W0:Y:S01]  /*0060*/  LDC.64 R2, c[0x0][0x388] ;  /* 0x0000e200ff027b82 */ /* 0x000e220000000a00 */
[----:B------:R-:W1:Y:S01]  /*0070*/  LDCU.64 UR4, c[0x0][0x358] ;  /* 0x00006b00ff0477ac */ /* 0x000e620008000a00 */
[----:B------:R-:W-:Y:S02]  /*0080*/  HFMA2 R7, -RZ, RZ, 0, 6.103515625e-05 ;  /* 0x00000400ff077431 */ /* 0x000fe400000001ff */
[----:B0-----:R-:W-:-:S05]  /*0090*/  IMAD.WIDE.U32 R2, R5, 0x4, R2 ;  /* 0x0000000405027825 */ /* 0x001fca00078e0002 */
[----:B-1----:R-:W-:Y:S01]  /*00a0*/  STG.E desc[UR4][R2.64], R7 ;  /* 0x0000000702007986 */ /* 0x002fe2000c101904 */
[----:B------:R-:W-:Y:S05]  /*00b0*/  EXIT ;  /* 0x000000000000794d */ /* 0x000fea0003800000 */
.L_x_0:
[----:B------:R-:W-:-:S00]  /*00c0*/  BRA `(.L_x_0) ;  /* 0xfffffffc00fc7947 */ /* 0x000fc0000383ffff */
[----:B------:R-:W-:-:S00]  /*00d0*/  NOP ;  /* 0x0000000000007918 */ /* 0x000fc00000000000 */
        /* <DEDUP_REMOVED lines=10> */
.L_x_1:


//--------------------- .nv.shared.reserved.0     --------------------------
	.section	.nv.shared.reserved.0,"aw",@nobits
	.weak		__nv_reservedSMEM_offset_0_alias
	.size		__nv_reservedSMEM_offset_0_alias, 0, 64
	.other		__nv_reservedSMEM_offset_0_alias,@"STO_CUDA_RESERVED_SHARED STV_DEFAULT"
__nv_reservedSMEM_offset_0_alias:
	.zero		0
	.zero		64


//--------------------- .nv.constant0._Z9block_sumPKiPimi --------------------------
	.section	.nv.constant0._Z9block_sumPKiPimi,"a",@progbits
	.sectionflags	@""
	.align	4
.nv.constant0._Z9block_sumPKiPimi:
	.zero		924


//--------------------- SYMBOLS --------------------------

	.type		.nv.reservedSmem.offset0,@object
	.size		.nv.reservedSmem.offset0,0x4
